//
// Generated by NVIDIA NVVM Compiler
//
// Compiler Build ID: CL-36424714
// Cuda compilation tools, release 13.0, V13.0.88
// Based on NVVM 20.0.0
//

.version 9.0
.target sm_100
.address_size 64

	// .globl	_Z7gpuSortPim

.visible .entry _Z7gpuSortPim(
	.param .u64 .ptr .align 1 _Z7gpuSortPim_param_0,
	.param .u64 _Z7gpuSortPim_param_1
)
{
	.reg .pred 	%p<7>;
	.reg .b32 	%r<11>;
	.reg .b64 	%rd<9>;

	ld.param.u64 	%rd5, [_Z7gpuSortPim_param_0];
	ld.param.u64 	%rd4, [_Z7gpuSortPim_param_1];
	cvta.to.global.u64 	%rd6, %rd5;
	mov.u32 	%r7, %tid.x;
	mov.u32 	%r8, %ntid.x;
	mov.u32 	%r9, %ctaid.x;
	mad.lo.s32 	%r10, %r8, %r9, %r7;
	mul.wide.u32 	%rd1, %r10, 2;
	or.b64  	%rd2, %rd1, 1;
	setp.ge.u64 	%p1, %rd2, %rd4;
	shl.b64 	%rd7, %rd1, 2;
	add.s64 	%rd3, %rd6, %rd7;
	@%p1 bra 	$L__BB0_3;
	ld.global.u32 	%r1, [%rd3];
	ld.global.u32 	%r2, [%rd3+4];
	setp.le.s32 	%p2, %r1, %r2;
	@%p2 bra 	$L__BB0_3;
	st.global.u32 	[%rd3], %r2;
	st.global.u32 	[%rd3+4], %r1;
$L__BB0_3:
	add.s64 	%rd8, %rd1, 2;
	setp.ge.u64 	%p3, %rd8, %rd4;
	@%p3 bra 	$L__BB0_6;
	ld.global.u32 	%r3, [%rd3+4];
	ld.global.u32 	%r4, [%rd3+8];
	setp.le.s32 	%p4, %r3, %r4;
	@%p4 bra 	$L__BB0_6;
	st.global.u32 	[%rd3+4], %r4;
	st.global.u32 	[%rd3+8], %r3;
$L__BB0_6:
	setp.ge.u64 	%p5, %rd2, %rd4;
	@%p5 bra 	$L__BB0_9;
	ld.global.u32 	%r5, [%rd3];
	ld.global.u32 	%r6, [%rd3+4];
	setp.le.s32 	%p6, %r5, %r6;
	@%p6 bra 	$L__BB0_9;
	st.global.u32 	[%rd3], %r6;
	st.global.u32 	[%rd3+4], %r5;
$L__BB0_9:
	ret;

}


// ===== COMPILED SASS (sm_100) =====

	.target	sm_100

	.elftype	@"ET_EXEC"


//--------------------- .note.nv.tkinfo           --------------------------
	.section	.note.nv.tkinfo,"",@"SHT_NOTE"
	.sectionflags	@"SHF_NOTE_NV_TKINFO"
	.tkinfo
        /*0018*/ 	.word	0x00000002
        /*0030*/ 	.string	""
        /*0030*/ 	.string	"ptxas"
        /*0030*/ 	.string	"Cuda compilation tools, release 13.0, V13.0.88"
        /*0030*/ 	.string	"Build cuda_13.0.r13.0/compiler.36424714_0"
        /*0030*/ 	.string	"-arch sm_100 -m 64 "



//--------------------- .note.nv.cuinfo           --------------------------
	.section	.note.nv.cuinfo,"",@"SHT_NOTE"
	.sectionflags	@"SHF_NOTE_NV_CUINFO"
        /*0018*/ 	.short	0x0002
        /*001a*/ 	.short	0x0064
        /*001c*/ 	.short	0x0082
	.zero		2


//--------------------- .nv.info                  --------------------------
	.section	.nv.info,"",@"SHT_CUDA_INFO"
	.align	4


	//----- nvinfo : EIATTR_REGCOUNT
	.align		4
        /*0000*/ 	.byte	0x04, 0x2f
        /*0002*/ 	.short	(.L_1 - .L_0)
	.align		4
.L_0:
        /*0004*/ 	.word	index@(_Z7gpuSortPim)
        /*0008*/ 	.word	0x0000000a


	//----- nvinfo : EIATTR_FRAME_SIZE
	.align		4
.L_1:
        /*000c*/ 	.byte	0x04, 0x11
        /*000e*/ 	.short	(.L_3 - .L_2)
	.align		4
.L_2:
        /*0010*/ 	.word	index@(_Z7gpuSortPim)
        /*0014*/ 	.word	0x00000000


	//----- nvinfo : EIATTR_MIN_STACK_SIZE
	.align		4
.L_3:
        /*0018*/ 	.byte	0x04, 0x12
        /*001a*/ 	.short	(.L_5 - .L_4)
	.align		4
.L_4:
        /*001c*/ 	.word	index@(_Z7gpuSortPim)
        /*0020*/ 	.word	0x00000000
.L_5:


//--------------------- .nv.compat                --------------------------
	.section	.nv.compat,"",@"SHT_CUDA_COMPAT_INFO"
	.align	4
        /*0000*/ 	.byte	0x02, 0x09, 0x00, 0x00, 0x02, 0x02, 0x01, 0x00, 0x02, 0x05, 0x05, 0x00, 0x03, 0x07, 0x01, 0x01
        /*0010*/ 	.byte	0x02, 0x03, 0x00, 0x00, 0x02, 0x06, 0x01, 0x00, 0x04, 0x0b, 0x08, 0x00, 0x09, 0x00, 0x00, 0x00
        /*0020*/ 	.byte	0x00, 0x00, 0x00, 0x00


//--------------------- .nv.info._Z7gpuSortPim    --------------------------
	.section	.nv.info._Z7gpuSortPim,"",@"SHT_CUDA_INFO"
	.sectionflags	@""
	.align	4


	//----- nvinfo : EIATTR_CUDA_API_VERSION
	.align		4
        /*0000*/ 	.byte	0x04, 0x37
        /*0002*/ 	.short	(.L_7 - .L_6)
.L_6:
        /*0004*/ 	.word	0x00000082


	//----- nvinfo : EIATTR_KPARAM_INFO
	.align		4
.L_7:
        /*0008*/ 	.byte	0x04, 0x17
        /*000a*/ 	.short	(.L_9 - .L_8)
.L_8:
        /*000c*/ 	.word	0x00000000
        /*0010*/ 	.short	0x0001
        /*0012*/ 	.short	0x0008
        /*0014*/ 	.byte	0x00, 0xf0, 0x21, 0x00


	//----- nvinfo : EIATTR_KPARAM_INFO
	.align		4
.L_9:
        /*0018*/ 	.byte	0x04, 0x17
        /*001a*/ 	.short	(.L_11 - .L_10)
.L_10:
        /*001c*/ 	.word	0x00000000
        /*0020*/ 	.short	0x0000
        /*0022*/ 	.short	0x0000
        /*0024*/ 	.byte	0x00, 0xf5, 0x21, 0x00


	//----- nvinfo : EIATTR_SPARSE_MMA_MASK
	.align		4
.L_11:
        /*0028*/ 	.byte	0x03, 0x50
        /*002a*/ 	.short	0x0000


	//----- nvinfo : EIATTR_MAXREG_COUNT
	.align		4
        /*002c*/ 	.byte	0x03, 0x1b
        /*002e*/ 	.short	0x00ff


	//----- nvinfo : EIATTR_MERCURY_ISA_VERSION
	.align		4
        /*0030*/ 	.byte	0x03, 0x5f
        /*0032*/ 	.short	0x0101


	//----- nvinfo : EIATTR_VRC_CTA_INIT_COUNT
	.align		4
        /*0034*/ 	.byte	0x02, 0x4a
	.zero		1
	.zero		1


	//----- nvinfo : EIATTR_EXIT_INSTR_OFFSETS
	.align		4
        /*0038*/ 	.byte	0x04, 0x1c
        /*003a*/ 	.short	(.L_13 - .L_12)


	//   ....[0]....
.L_12:
        /*003c*/ 	.word	0x00000210


	//   ....[1]....
        /*0040*/ 	.word	0x00000250


	//   ....[2]....
        /*0044*/ 	.word	0x00000280


	//----- nvinfo : EIATTR_CRS_STACK_SIZE
	.align		4
.L_13:
        /*0048*/ 	.byte	0x04, 0x1e
        /*004a*/ 	.short	(.L_15 - .L_14)
.L_14:
        /*004c*/ 	.word	0x00000000


	//----- nvinfo : EIATTR_CBANK_PARAM_SIZE
	.align		4
.L_15:
        /*0050*/ 	.byte	0x03, 0x19
        /*0052*/ 	.short	0x0010


	//----- nvinfo : EIATTR_PARAM_CBANK
	.align		4
        /*0054*/ 	.byte	0x04, 0x0a
        /*0056*/ 	.short	(.L_17 - .L_16)
	.align		4
.L_16:
        /*0058*/ 	.word	index@(.nv.constant0._Z7gpuSortPim)
        /*005c*/ 	.short	0x0380
        /*005e*/ 	.short	0x0010


	//----- nvinfo : EIATTR_SW_WAR
	.align		4
.L_17:
        /*0060*/ 	.byte	0x04, 0x36
        /*0062*/ 	.short	(.L_19 - .L_18)
.L_18:
        /*0064*/ 	.word	0x00000008
.L_19:


//--------------------- .nv.callgraph             --------------------------
	.section	.nv.callgraph,"",@"SHT_CUDA_CALLGRAPH"
	.align	4
	.sectionentsize	8
	.align		4
        /*0000*/ 	.word	0x00000000
	.align		4
        /*0004*/ 	.word	0xffffffff
	.align		4
        /*0008*/ 	.word	0x00000000
	.align		4
        /*000c*/ 	.word	0xfffffffe
	.align		4
        /*0010*/ 	.word	0x00000000
	.align		4
        /*0014*/ 	.word	0xfffffffd
	.align		4
        /*0018*/ 	.word	0x00000000
	.align		4
        /*001c*/ 	.word	0xfffffffc


//--------------------- .text._Z7gpuSortPim       --------------------------
	.section	.text._Z7gpuSortPim,"ax",@progbits
	.align	128
        .global         _Z7gpuSortPim
        .type           _Z7gpuSortPim,@function
        .size           _Z7gpuSortPim,(.L_x_5 - _Z7gpuSortPim)
        .other          _Z7gpuSortPim,@"STO_CUDA_ENTRY STV_DEFAULT"
_Z7gpuSortPim:
.text._Z7gpuSortPim:
[----:B------:R-:W-:Y:S01]  /*0000*/  LDC R1, c[0x0][0x37c] ;  /* 0x0000df00ff017b82 */ /* 0x000fe20000000800 */
[----:B------:R-:W0:Y:S01]  /*0010*/  S2R R5, SR_TID.X ;  /* 0x0000000000057919 */ /* 0x000e220000002100 */
[----:B------:R-:W0:Y:S06]  /*0020*/  LDCU UR4, c[0x0][0x360] ;  /* 0x00006c00ff0477ac */ /* 0x000e2c0008000800 */
[----:B------:R-:W1:Y:S01]  /*0030*/  LDC.64 R2, c[0x0][0x380] ;  /* 0x0000e000ff027b82 */ /* 0x000e620000000a00 */
[----:B------:R-:W-:Y:S01]  /*0040*/  BSSY.RECONVERGENT B0, `(.L_x_0) ;  /* 0x0000014000007945 */ /* 0x000fe20003800200 */
[----:B------:R-:W0:Y:S01]  /*0050*/  S2R R0, SR_CTAID.X ;  /* 0x0000000000007919 */ /* 0x000e220000002500 */
[----:B------:R-:W2:Y:S01]  /*0060*/  LDCU.64 UR6, c[0x0][0x388] ;  /* 0x00007100ff0677ac */ /* 0x000ea20008000a00 */
[----:B0-----:R-:W-:Y:S01]  /*0070*/  IMAD R5, R0, UR4, R5 ;  /* 0x0000000400057c24 */ /* 0x001fe2000f8e0205 */
[----:B------:R-:W0:Y:S03]  /*0080*/  LDCU.64 UR4, c[0x0][0x358] ;  /* 0x00006b00ff0477ac */ /* 0x000e260008000a00 */
[----:B------:R-:W-:-:S04]  /*0090*/  IMAD.WIDE.U32 R6, R5, 0x2, RZ ;  /* 0x0000000205067825 */ /* 0x000fc800078e00ff */
[----:B-1----:R-:W-:Y:S01]  /*00a0*/  IMAD.WIDE.U32 R2, R5, 0x8, R2 ;  /* 0x0000000805027825 */ /* 0x002fe200078e0002 */
[C---:B------:R-:W-:Y:S02]  /*00b0*/  LOP3.LUT R4, R6.reuse, 0x1, RZ, 0xfc, !PT ;  /* 0x0000000106047812 */ /* 0x040fe400078efcff */
[----:B------:R-:W-:Y:S02]  /*00c0*/  IADD3 R0, P2, PT, R6, 0x2, RZ ;  /* 0x0000000206007810 */ /* 0x000fe40007f5e0ff */
[----:B--2---:R-:W-:Y:S02]  /*00d0*/  ISETP.GE.U32.AND P0, PT, R4, UR6, PT ;  /* 0x0000000604007c0c */ /* 0x004fe4000bf06070 */
[----:B------:R-:W-:Y:S01]  /*00e0*/  ISETP.GE.U32.AND P1, PT, R0, UR6, PT ;  /* 0x0000000600007c0c */ /* 0x000fe2000bf26070 */
[----:B------:R-:W-:Y:S01]  /*00f0*/  IMAD.X R0, RZ, RZ, R7, P2 ;  /* 0x000000ffff007224 */ /* 0x000fe200010e0607 */
[----:B------:R-:W-:-:S04]  /*0100*/  ISETP.GE.U32.AND.EX P0, PT, R7, UR7, PT, P0 ;  /* 0x0000000707007c0c */ /* 0x000fc8000bf06100 */
[----:B------:R-:W-:-:S09]  /*0110*/  ISETP.GE.U32.AND.EX P1, PT, R0, UR7, PT, P1 ;  /* 0x0000000700007c0c */ /* 0x000fd2000bf26110 */
[----:B0-----:R-:W-:Y:S05]  /*0120*/  @P0 BRA `(.L_x_1) ;  /* 0x0000000000140947 */ /* 0x001fea0003800000 */
[----:B------:R-:W2:Y:S04]  /*0130*/  LDG.E R5, desc[UR4][R2.64] ;  /* 0x0000000402057981 */ /* 0x000ea8000c1e1900 */
[----:B------:R-:W2:Y:S02]  /*0140*/  LDG.E R0, desc[UR4][R2.64+0x4] ;  /* 0x0000040402007981 */ /* 0x000ea4000c1e1900 */
[----:B--2---:R-:W-:-:S13]  /*0150*/  ISETP.GT.AND P2, PT, R5, R0, PT ;  /* 0x000000000500720c */ /* 0x004fda0003f44270 */
[----:B------:R0:W-:Y:S04]  /*0160*/  @P2 STG.E desc[UR4][R2.64], R0 ;  /* 0x0000000002002986 */ /* 0x0001e8000c101904 */
[----:B------:R0:W-:Y:S02]  /*0170*/  @P2 STG.E desc[UR4][R2.64+0x4], R5 ;  /* 0x0000040502002986 */ /* 0x0001e4000c101904 */
.L_x_1:
[----:B------:R-:W-:Y:S05]  /*0180*/  BSYNC.RECONVERGENT B0 ;  /* 0x0000000000007941 */ /* 0x000fea0003800200 */
.L_x_0:
[----:B------:R-:W-:Y:S04]  /*0190*/  BSSY.RECONVERGENT B0, `(.L_x_2) ;  /* 0x0000007000007945 */ /* 0x000fe80003800200 */
[----:B------:R-:W-:Y:S05]  /*01a0*/  @P1 BRA `(.L_x_3) ;  /* 0x0000000000141947 */ /* 0x000fea0003800000 */
[----:B0-----:R-:W2:Y:S04]  /*01b0*/  LDG.E R0, desc[UR4][R2.64+0x4] ;  /* 0x0000040402007981 */ /* 0x001ea8000c1e1900 */
[----:B------:R-:W2:Y:S02]  /*01c0*/  LDG.E R5, desc[UR4][R2.64+0x8] ;  /* 0x0000080402057981 */ /* 0x000ea4000c1e1900 */
[----:B--2---:R-:W-:-:S13]  /*01d0*/  ISETP.GT.AND P1, PT, R0, R5, PT ;  /* 0x000000050000720c */ /* 0x004fda0003f24270 */
[----:B------:R1:W-:Y:S04]  /*01e0*/  @P1 STG.E desc[UR4][R2.64+0x4], R5 ;  /* 0x0000040502001986 */ /* 0x0003e8000c101904 */
[----:B------:R1:W-:Y:S02]  /*01f0*/  @P1 STG.E desc[UR4][R2.64+0x8], R0 ;  /* 0x0000080002001986 */ /* 0x0003e4000c101904 */
.L_x_3:
[----:B------:R-:W-:Y:S05]  /*0200*/  BSYNC.RECONVERGENT B0 ;  /* 0x0000000000007941 */ /* 0x000fea0003800200 */
.L_x_2:
[----:B------:R-:W-:Y:S05]  /*0210*/  @P0 EXIT ;  /* 0x000000000000094d */ /* 0x000fea0003800000 */
[----:B01----:R-:W2:Y:S04]  /*0220*/  LDG.E R5, desc[UR4][R2.64] ;  /* 0x0000000402057981 */ /* 0x003ea8000c1e1900 */
[----:B------:R-:W2:Y:S02]  /*0230*/  LDG.E R0, desc[UR4][R2.64+0x4] ;  /* 0x0000040402007981 */ /* 0x000ea4000c1e1900 */
[----:B--2---:R-:W-:-:S13]  /*0240*/  ISETP.GT.AND P0, PT, R5, R0, PT ;  /* 0x000000000500720c */ /* 0x004fda0003f04270 */
[----:B------:R-:W-:Y:S05]  /*0250*/  @!P0 EXIT ;  /* 0x000000000000894d */ /* 0x000fea0003800000 */
[----:B------:R-:W-:Y:S04]  /*0260*/  STG.E desc[UR4][R2.64], R0 ;  /* 0x0000000002007986 */ /* 0x000fe8000c101904 */
[----:B------:R-:W-:Y:S01]  /*0270*/  STG.E desc[UR4][R2.64+0x4], R5 ;  /* 0x0000040502007986 */ /* 0x000fe2000c101904 */
[----:B------:R-:W-:Y:S05]  /*0280*/  EXIT ;  /* 0x000000000000794d */ /* 0x000fea0003800000 */
.L_x_4:
[----:B------:R-:W-:-:S00]  /*0290*/  BRA `(.L_x_4) ;  /* 0xfffffffc00fc7947 */ /* 0x000fc0000383ffff */
[----:B------:R-:W-:-:S00]  /*02a0*/  NOP ;  /* 0x0000000000007918 */ /* 0x000fc00000000000 */
        /* <DEDUP_REMOVED lines=13> */
.L_x_5:


//--------------------- .nv.shared.reserved.0     --------------------------
	.section	.nv.shared.reserved.0,"aw",@nobits
	.weak		__nv_reservedSMEM_offset_0_alias
	.size		__nv_reservedSMEM_offset_0_alias, 0, 64
	.other		__nv_reservedSMEM_offset_0_alias,@"STO_CUDA_RESERVED_SHARED STV_DEFAULT"
__nv_reservedSMEM_offset_0_alias:
	.zero		0
	.zero		64


//--------------------- .nv.constant0._Z7gpuSortPim --------------------------
	.section	.nv.constant0._Z7gpuSortPim,"a",@progbits
	.sectionflags	@""
	.align	4
.nv.constant0._Z7gpuSortPim:
	.zero		912


//--------------------- SYMBOLS --------------------------

	.type		.nv.reservedSmem.offset0,@object
	.size		.nv.reservedSmem.offset0,0x4
